	.headerflags	@"EF_CUDA_TEXMODE_UNIFIED EF_CUDA_64BIT_ADDRESS EF_CUDA_ACCELERATORS EF_CUDA_SM90 EF_CUDA_VIRTUAL_SM(EF_CUDA_SM90)"
	.elftype	@"ET_EXEC"


//--------------------- .nv.info                  --------------------------
	.section	.nv.info,"",@"SHT_CUDA_INFO"
	.align	4


	//----- nvinfo : EIATTR_REGCOUNT
	.align		4
        /*0000*/ 	.byte	0x04, 0x2f
        /*0002*/ 	.short	(.L_1 - .L_0)
	.align		4
.L_0:
        /*0004*/ 	.word	index@(triton_poi_fused_clone_9)
        /*0008*/ 	.word	0x0000000e


	//----- nvinfo : EIATTR_MIN_STACK_SIZE
	.align		4
.L_1:
        /*000c*/ 	.byte	0x04, 0x12
        /*000e*/ 	.short	(.L_3 - .L_2)
	.align		4
.L_2:
        /*0010*/ 	.word	index@(triton_poi_fused_clone_9)
        /*0014*/ 	.word	0x00000000


	//----- nvinfo : EIATTR_FRAME_SIZE
	.align		4
.L_3:
        /*0018*/ 	.byte	0x04, 0x11
        /*001a*/ 	.short	(.L_5 - .L_4)
	.align		4
.L_4:
        /*001c*/ 	.word	index@(triton_poi_fused_clone_9)
        /*0020*/ 	.word	0x00000000


	//----- nvinfo : EIATTR_MIN_STACK_SIZE
	.align		4
.L_5:
        /*0024*/ 	.byte	0x04, 0x12
        /*0026*/ 	.short	(.L_7 - .L_6)
	.align		4
.L_6:
        /*0028*/ 	.word	index@(triton_poi_fused_clone_9)
        /*002c*/ 	.word	0x00000000
.L_7:


//--------------------- .nv.info.triton_poi_fused_clone_9 --------------------------
	.section	.nv.info.triton_poi_fused_clone_9,"",@"SHT_CUDA_INFO"
	.sectionflags	@""
	.align	4


	//----- nvinfo : EIATTR_CUDA_API_VERSION
	.align		4
        /*0000*/ 	.byte	0x04, 0x37
        /*0002*/ 	.short	(.L_9 - .L_8)
.L_8:
        /*0004*/ 	.word	0x0000007c


	//----- nvinfo : EIATTR_KPARAM_INFO
	.align		4
.L_9:
        /*0008*/ 	.byte	0x04, 0x17
        /*000a*/ 	.short	(.L_11 - .L_10)
.L_10:
        /*000c*/ 	.word	0x00000000
        /*0010*/ 	.short	0x0002
        /*0012*/ 	.short	0x0010
        /*0014*/ 	.byte	0x00, 0xf0, 0x11, 0x00


	//----- nvinfo : EIATTR_KPARAM_INFO
	.align		4
.L_11:
        /*0018*/ 	.byte	0x04, 0x17
        /*001a*/ 	.short	(.L_13 - .L_12)
.L_12:
        /*001c*/ 	.word	0x00000000
        /*0020*/ 	.short	0x0001
        /*0022*/ 	.short	0x0008
        /*0024*/ 	.byte	0x00, 0xf4, 0x21, 0x00


	//----- nvinfo : EIATTR_KPARAM_INFO
	.align		4
.L_13:
        /*0028*/ 	.byte	0x04, 0x17
        /*002a*/ 	.short	(.L_15 - .L_14)
.L_14:
        /*002c*/ 	.word	0x00000000
        /*0030*/ 	.short	0x0000
        /*0032*/ 	.short	0x0000
        /*0034*/ 	.byte	0x00, 0xf4, 0x21, 0x00


	//----- nvinfo : EIATTR_SPARSE_MMA_MASK
	.align		4
.L_15:
        /*0038*/ 	.byte	0x03, 0x50
        /*003a*/ 	.short	0x0000


	//----- nvinfo : EIATTR_MAXREG_COUNT
	.align		4
        /*003c*/ 	.byte	0x03, 0x1b
        /*003e*/ 	.short	0x00ff


	//----- nvinfo : EIATTR_EXIT_INSTR_OFFSETS
	.align		4
        /*0040*/ 	.byte	0x04, 0x1c
        /*0042*/ 	.short	(.L_17 - .L_16)


	//   ....[0]....
.L_16:
        /*0044*/ 	.word	0x00000200


	//   ....[1]....
        /*0048*/ 	.word	0x00000220


	//----- nvinfo : EIATTR_REQNTID
	.align		4
.L_17:
        /*004c*/ 	.byte	0x04, 0x10
        /*004e*/ 	.short	(.L_19 - .L_18)
.L_18:
        /*0050*/ 	.word	0x00000020
        /*0054*/ 	.word	0x00000001
        /*0058*/ 	.word	0x00000001


	//----- nvinfo : EIATTR_CRS_STACK_SIZE
	.align		4
.L_19:
        /*005c*/ 	.byte	0x04, 0x1e
        /*005e*/ 	.short	(.L_21 - .L_20)
.L_20:
        /*0060*/ 	.word	0x00000000


	//----- nvinfo : EIATTR_CBANK_PARAM_SIZE
	.align		4
.L_21:
        /*0064*/ 	.byte	0x03, 0x19
        /*0066*/ 	.short	0x0014


	//----- nvinfo : EIATTR_PARAM_CBANK
	.align		4
        /*0068*/ 	.byte	0x04, 0x0a
        /*006a*/ 	.short	(.L_23 - .L_22)
	.align		4
.L_22:
        /*006c*/ 	.word	index@(.nv.constant0.triton_poi_fused_clone_9)
        /*0070*/ 	.short	0x0210
        /*0072*/ 	.short	0x0014


	//----- nvinfo : EIATTR_SW_WAR
	.align		4
.L_23:
        /*0074*/ 	.byte	0x04, 0x36
        /*0076*/ 	.short	(.L_25 - .L_24)
.L_24:
        /*0078*/ 	.word	0x00000008
.L_25:


//--------------------- .nv.callgraph             --------------------------
	.section	.nv.callgraph,"",@"SHT_CUDA_CALLGRAPH"
	.align	4
	.sectionentsize	8
	.align		4
        /*0000*/ 	.word	0x00000000
	.align		4
        /*0004*/ 	.word	0xffffffff
	.align		4
        /*0008*/ 	.word	0x00000000
	.align		4
        /*000c*/ 	.word	0xfffffffe
	.align		4
        /*0010*/ 	.word	0x00000000
	.align		4
        /*0014*/ 	.word	0xfffffffd
	.align		4
        /*0018*/ 	.word	0x00000000
	.align		4
        /*001c*/ 	.word	0xfffffffc


//--------------------- .text.triton_poi_fused_clone_9 --------------------------
	.section	.text.triton_poi_fused_clone_9,"ax",@progbits
	.align	128
        .global         triton_poi_fused_clone_9
        .type           triton_poi_fused_clone_9,@function
        .size           triton_poi_fused_clone_9,(.L_x_3 - triton_poi_fused_clone_9)
        .other          triton_poi_fused_clone_9,@"STO_CUDA_ENTRY STV_DEFAULT"
triton_poi_fused_clone_9:
.text.triton_poi_fused_clone_9:
[----:B------:R-:W0:Y:S02]  /*0000*/  LDC R1, c[0x0][0x28] ;  /* 0x00000a00ff017b82 */ /* 0x000e240000000800 */
[----:B------:R-:W1:Y:S01]  /*0010*/  S2R R0, SR_TID.X ;  /* 0x0000000000007919 */ /* 0x000e620000002100 */
[----:B------:R-:W2:Y:S01]  /*0020*/  LDC.64 R4, c[0x0][0x218] ;  /* 0x00008600ff047b82 */ /* 0x000ea20000000a00 */
[----:B------:R-:W-:Y:S01]  /*0030*/  ULDC.64 UR4, c[0x0][0x208] ;  /* 0x0000820000047ab9 */ /* 0x000fe20000000a00 */
[----:B------:R-:W-:Y:S01]  /*0040*/  BSSY B0, `(.L_x_0) ;  /* 0x000001b000007945 */ /* 0x000fe20003800000 */
[----:B------:R-:W3:Y:S01]  /*0050*/  S2R R7, SR_CTAID.X ;  /* 0x0000000000077919 */ /* 0x000ee20000002500 */
[----:B-1----:R-:W-:Y:S02]  /*0060*/  LOP3.LUT R0, R0, 0x1f, RZ, 0xc0, !PT ;  /* 0x0000001f00007812 */ /* 0x002fe400078ec0ff */
[--C-:B---3--:R-:W-:Y:S02]  /*0070*/  SHF.R.U32.HI R2, RZ, 0x1a, R7.reuse ;  /* 0x0000001aff027819 */ /* 0x108fe40000011607 */
[----:B------:R-:W-:Y:S01]  /*0080*/  SHF.R.S32.HI R3, RZ, 0x1a, R7 ;  /* 0x0000001aff037819 */ /* 0x000fe20000011407 */
[----:B------:R-:W-:Y:S01]  /*0090*/  IMAD R7, R7, 0x20, R0 ;  /* 0x0000002007077824 */ /* 0x000fe200078e0200 */
[----:B------:R-:W-:-:S02]  /*00a0*/  SGXT.U32 R0, R2, 0x1 ;  /* 0x000000010200781a */ /* 0x000fc40000000000 */
[----:B------:R-:W-:Y:S01]  /*00b0*/  SGXT R2, R3, 0x1 ;  /* 0x000000010302781a */ /* 0x000fe20000000200 */
[C---:B--2---:R-:W-:Y:S01]  /*00c0*/  IMAD.WIDE R4, R7.reuse, 0x4, R4 ;  /* 0x0000000407047825 */ /* 0x044fe200078e0204 */
[C---:B------:R-:W-:Y:S02]  /*00d0*/  ISETP.GE.AND P0, PT, R7.reuse, 0x20, PT ;  /* 0x000000200700780c */ /* 0x040fe40003f06270 */
[----:B------:R-:W-:Y:S01]  /*00e0*/  LEA.HI R6, R2, R7, RZ, 0x2 ;  /* 0x0000000702067211 */ /* 0x000fe200078f10ff */
[----:B------:R-:W-:Y:S01]  /*00f0*/  IMAD.IADD R0, R7, 0x1, R0 ;  /* 0x0000000107007824 */ /* 0x000fe200078e0200 */
[----:B------:R-:W1:Y:S03]  /*0100*/  LDC.64 R2, c[0x0][0x210] ;  /* 0x00008400ff027b82 */ /* 0x000e660000000a00 */
[----:B------:R-:W-:Y:S01]  /*0110*/  IMAD.SHL.U32 R8, R6, 0x4, RZ ;  /* 0x0000000406087824 */ /* 0x000fe200078e00ff */
[----:B------:R-:W-:-:S04]  /*0120*/  SHF.R.S32.HI R9, RZ, 0x1, R0 ;  /* 0x00000001ff097819 */ /* 0x000fc80000011400 */
[C---:B------:R-:W-:Y:S02]  /*0130*/  LEA.HI R6, R0.reuse, R9, RZ, 0x1 ;  /* 0x0000000900067211 */ /* 0x040fe400078f08ff */
[----:B------:R-:W-:Y:S02]  /*0140*/  LOP3.LUT R0, R0, 0xfffffffe, RZ, 0xc0, !PT ;  /* 0xfffffffe00007812 */ /* 0x000fe400078ec0ff */
[----:B------:R-:W-:Y:S02]  /*0150*/  LOP3.LUT R8, R8, 0xfffffff0, RZ, 0xc0, !PT ;  /* 0xfffffff008087812 */ /* 0x000fe400078ec0ff */
[----:B------:R-:W-:Y:S02]  /*0160*/  LOP3.LUT R6, R6, 0x3ffffffe, RZ, 0xc0, !PT ;  /* 0x3ffffffe06067812 */ /* 0x000fe400078ec0ff */
[----:B------:R-:W-:Y:S01]  /*0170*/  IADD3 R11, R8, R7, -R0 ;  /* 0x00000007080b7210 */ /* 0x000fe20007ffe800 */
[----:B------:R-:W-:Y:S02]  /*0180*/  IMAD.MOV.U32 R7, RZ, RZ, RZ ;  /* 0x000000ffff077224 */ /* 0x000fe400078e00ff */
[----:B------:R-:W-:-:S04]  /*0190*/  IMAD.IADD R6, R9, 0x1, -R6 ;  /* 0x0000000109067824 */ /* 0x000fc800078e0a06 */
[----:B------:R-:W-:-:S04]  /*01a0*/  IMAD R6, R6, 0x4, R11 ;  /* 0x0000000406067824 */ /* 0x000fc800078e020b */
[----:B------:R-:W-:-:S04]  /*01b0*/  VIADD R9, R6, 0x8 ;  /* 0x0000000806097836 */ /* 0x000fc80000000000 */
[----:B-1----:R-:W-:Y:S01]  /*01c0*/  IMAD.WIDE R2, R9, 0x4, R2 ;  /* 0x0000000409027825 */ /* 0x002fe200078e0202 */
[----:B------:R-:W-:Y:S06]  /*01d0*/  @P0 BRA `(.L_x_1) ;  /* 0x0000000000040947 */ /* 0x000fec0003800000 */
[----:B------:R1:W5:Y:S02]  /*01e0*/  LDG.E R7, desc[UR4][R2.64] ;  /* 0x0000000402077981 */ /* 0x000364000c1e1900 */
.L_x_1:
[----:B------:R-:W-:Y:S05]  /*01f0*/  BSYNC B0 ;  /* 0x0000000000007941 */ /* 0x000fea0003800000 */
.L_x_0:
[----:B------:R-:W-:Y:S05]  /*0200*/  @P0 EXIT ;  /* 0x000000000000094d */ /* 0x000fea0003800000 */
[----:B-----5:R-:W-:Y:S01]  /*0210*/  STG.E desc[UR4][R4.64], R7 ;  /* 0x0000000704007986 */ /* 0x020fe2000c101904 */
[----:B------:R-:W-:Y:S05]  /*0220*/  EXIT ;  /* 0x000000000000794d */ /* 0x000fea0003800000 */
.L_x_2:
[----:B------:R-:W-:-:S00]  /*0230*/  BRA `(.L_x_2) ;  /* 0xfffffffc00fc7947 */ /* 0x000fc0000383ffff */
[----:B------:R-:W-:-:S00]  /*0240*/  NOP ;  /* 0x0000000000007918 */ /* 0x000fc00000000000 */
        /* <DEDUP_REMOVED lines=11> */
.L_x_3:


//--------------------- .nv.constant0.triton_poi_fused_clone_9 --------------------------
	.section	.nv.constant0.triton_poi_fused_clone_9,"a",@progbits
	.sectionflags	@""
	.align	4
.nv.constant0.triton_poi_fused_clone_9:
	.zero		548
